	.headerflags	@"EF_CUDA_TEXMODE_UNIFIED EF_CUDA_64BIT_ADDRESS EF_CUDA_ACCELERATORS EF_CUDA_SM90 EF_CUDA_VIRTUAL_SM(EF_CUDA_SM90)"
	.elftype	@"ET_EXEC"


//--------------------- .nv.info                  --------------------------
	.section	.nv.info,"",@"SHT_CUDA_INFO"
	.align	4


	//----- nvinfo : EIATTR_REGCOUNT
	.align		4
        /*0000*/ 	.byte	0x04, 0x2f
        /*0002*/ 	.short	(.L_1 - .L_0)
	.align		4
.L_0:
        /*0004*/ 	.word	index@(triton_poi_fused__prelu_kernel_add_6)
        /*0008*/ 	.word	0x00000012


	//----- nvinfo : EIATTR_MIN_STACK_SIZE
	.align		4
.L_1:
        /*000c*/ 	.byte	0x04, 0x12
        /*000e*/ 	.short	(.L_3 - .L_2)
	.align		4
.L_2:
        /*0010*/ 	.word	index@(triton_poi_fused__prelu_kernel_add_6)
        /*0014*/ 	.word	0x00000000


	//----- nvinfo : EIATTR_FRAME_SIZE
	.align		4
.L_3:
        /*0018*/ 	.byte	0x04, 0x11
        /*001a*/ 	.short	(.L_5 - .L_4)
	.align		4
.L_4:
        /*001c*/ 	.word	index@(triton_poi_fused__prelu_kernel_add_6)
        /*0020*/ 	.word	0x00000000


	//----- nvinfo : EIATTR_MIN_STACK_SIZE
	.align		4
.L_5:
        /*0024*/ 	.byte	0x04, 0x12
        /*0026*/ 	.short	(.L_7 - .L_6)
	.align		4
.L_6:
        /*0028*/ 	.word	index@(triton_poi_fused__prelu_kernel_add_6)
        /*002c*/ 	.word	0x00000000
.L_7:


//--------------------- .nv.info.triton_poi_fused__prelu_kernel_add_6 --------------------------
	.section	.nv.info.triton_poi_fused__prelu_kernel_add_6,"",@"SHT_CUDA_INFO"
	.sectionflags	@""
	.align	4


	//----- nvinfo : EIATTR_CUDA_API_VERSION
	.align		4
        /*0000*/ 	.byte	0x04, 0x37
        /*0002*/ 	.short	(.L_9 - .L_8)
.L_8:
        /*0004*/ 	.word	0x0000007c


	//----- nvinfo : EIATTR_KPARAM_INFO
	.align		4
.L_9:
        /*0008*/ 	.byte	0x04, 0x17
        /*000a*/ 	.short	(.L_11 - .L_10)
.L_10:
        /*000c*/ 	.word	0x00000000
        /*0010*/ 	.short	0x0004
        /*0012*/ 	.short	0x0020
        /*0014*/ 	.byte	0x00, 0xf0, 0x11, 0x00


	//----- nvinfo : EIATTR_KPARAM_INFO
	.align		4
.L_11:
        /*0018*/ 	.byte	0x04, 0x17
        /*001a*/ 	.short	(.L_13 - .L_12)
.L_12:
        /*001c*/ 	.word	0x00000000
        /*0020*/ 	.short	0x0003
        /*0022*/ 	.short	0x0018
        /*0024*/ 	.byte	0x00, 0xf4, 0x21, 0x00


	//----- nvinfo : EIATTR_KPARAM_INFO
	.align		4
.L_13:
        /*0028*/ 	.byte	0x04, 0x17
        /*002a*/ 	.short	(.L_15 - .L_14)
.L_14:
        /*002c*/ 	.word	0x00000000
        /*0030*/ 	.short	0x0002
        /*0032*/ 	.short	0x0010
        /*0034*/ 	.byte	0x00, 0xf4, 0x21, 0x00


	//----- nvinfo : EIATTR_KPARAM_INFO
	.align		4
.L_15:
        /*0038*/ 	.byte	0x04, 0x17
        /*003a*/ 	.short	(.L_17 - .L_16)
.L_16:
        /*003c*/ 	.word	0x00000000
        /*0040*/ 	.short	0x0001
        /*0042*/ 	.short	0x0008
        /*0044*/ 	.byte	0x00, 0xf4, 0x21, 0x00


	//----- nvinfo : EIATTR_KPARAM_INFO
	.align		4
.L_17:
        /*0048*/ 	.byte	0x04, 0x17
        /*004a*/ 	.short	(.L_19 - .L_18)
.L_18:
        /*004c*/ 	.word	0x00000000
        /*0050*/ 	.short	0x0000
        /*0052*/ 	.short	0x0000
        /*0054*/ 	.byte	0x00, 0xf4, 0x21, 0x00


	//----- nvinfo : EIATTR_SPARSE_MMA_MASK
	.align		4
.L_19:
        /*0058*/ 	.byte	0x03, 0x50
        /*005a*/ 	.short	0x0000


	//----- nvinfo : EIATTR_MAXREG_COUNT
	.align		4
        /*005c*/ 	.byte	0x03, 0x1b
        /*005e*/ 	.short	0x00ff


	//----- nvinfo : EIATTR_EXIT_INSTR_OFFSETS
	.align		4
        /*0060*/ 	.byte	0x04, 0x1c
        /*0062*/ 	.short	(.L_21 - .L_20)


	//   ....[0]....
.L_20:
        /*0064*/ 	.word	0x00000220


	//   ....[1]....
        /*0068*/ 	.word	0x00000240


	//----- nvinfo : EIATTR_REQNTID
	.align		4
.L_21:
        /*006c*/ 	.byte	0x04, 0x10
        /*006e*/ 	.short	(.L_23 - .L_22)
.L_22:
        /*0070*/ 	.word	0x00000080
        /*0074*/ 	.word	0x00000001
        /*0078*/ 	.word	0x00000001


	//----- nvinfo : EIATTR_CBANK_PARAM_SIZE
	.align		4
.L_23:
        /*007c*/ 	.byte	0x03, 0x19
        /*007e*/ 	.short	0x0024


	//----- nvinfo : EIATTR_PARAM_CBANK
	.align		4
        /*0080*/ 	.byte	0x04, 0x0a
        /*0082*/ 	.short	(.L_25 - .L_24)
	.align		4
.L_24:
        /*0084*/ 	.word	index@(.nv.constant0.triton_poi_fused__prelu_kernel_add_6)
        /*0088*/ 	.short	0x0210
        /*008a*/ 	.short	0x0024


	//----- nvinfo : EIATTR_SW_WAR
	.align		4
.L_25:
        /*008c*/ 	.byte	0x04, 0x36
        /*008e*/ 	.short	(.L_27 - .L_26)
.L_26:
        /*0090*/ 	.word	0x00000008
.L_27:


//--------------------- .nv.callgraph             --------------------------
	.section	.nv.callgraph,"",@"SHT_CUDA_CALLGRAPH"
	.align	4
	.sectionentsize	8
	.align		4
        /*0000*/ 	.word	0x00000000
	.align		4
        /*0004*/ 	.word	0xffffffff
	.align		4
        /*0008*/ 	.word	0x00000000
	.align		4
        /*000c*/ 	.word	0xfffffffe
	.align		4
        /*0010*/ 	.word	0x00000000
	.align		4
        /*0014*/ 	.word	0xfffffffd
	.align		4
        /*0018*/ 	.word	0x00000000
	.align		4
        /*001c*/ 	.word	0xfffffffc


//--------------------- .text.triton_poi_fused__prelu_kernel_add_6 --------------------------
	.section	.text.triton_poi_fused__prelu_kernel_add_6,"ax",@progbits
	.align	128
        .global         triton_poi_fused__prelu_kernel_add_6
        .type           triton_poi_fused__prelu_kernel_add_6,@function
        .size           triton_poi_fused__prelu_kernel_add_6,(.L_x_1 - triton_poi_fused__prelu_kernel_add_6)
        .other          triton_poi_fused__prelu_kernel_add_6,@"STO_CUDA_ENTRY STV_DEFAULT"
triton_poi_fused__prelu_kernel_add_6:
.text.triton_poi_fused__prelu_kernel_add_6:
[----:B------:R-:W0:Y:S02]  /*0000*/  LDC R1, c[0x0][0x28] ;  /* 0x00000a00ff017b82 */ /* 0x000e240000000800 */
[----:B------:R-:W1:Y:S01]  /*0010*/  S2R R0, SR_TID.X ;  /* 0x0000000000007919 */ /* 0x000e620000002100 */
[----:B------:R-:W2:Y:S01]  /*0020*/  LDC.64 R6, c[0x0][0x210] ;  /* 0x00008400ff067b82 */ /* 0x000ea20000000a00 */
[----:B------:R-:W-:Y:S01]  /*0030*/  HFMA2.MMA R15, -RZ, RZ, 0, 0 ;  /* 0x00000000ff0f7435 */ /* 0x000fe200000001ff */
[----:B------:R-:W-:Y:S01]  /*0040*/  ULDC.64 UR4, c[0x0][0x208] ;  /* 0x0000820000047ab9 */ /* 0x000fe20000000a00 */
[----:B------:R-:W3:Y:S05]  /*0050*/  S2R R11, SR_CTAID.X ;  /* 0x00000000000b7919 */ /* 0x000eea0000002500 */
[----:B------:R-:W4:Y:S01]  /*0060*/  LDC.64 R4, c[0x0][0x218] ;  /* 0x00008600ff047b82 */ /* 0x000f220000000a00 */
[----:B-1----:R-:W-:-:S04]  /*0070*/  LOP3.LUT R0, R0, 0x7f, RZ, 0xc0, !PT ;  /* 0x0000007f00007812 */ /* 0x002fc800078ec0ff */
[----:B---3--:R-:W-:-:S04]  /*0080*/  LEA R11, R11, R0, 0x7 ;  /* 0x000000000b0b7211 */ /* 0x008fc800078e38ff */
[C---:B------:R-:W-:Y:S01]  /*0090*/  ISETP.GE.AND P1, PT, R11.reuse, 0x1900, PT ;  /* 0x000019000b00780c */ /* 0x040fe20003f26270 */
[----:B------:R-:W-:-:S04]  /*00a0*/  IMAD.HI R0, R11, 0x51eb851f, RZ ;  /* 0x51eb851f0b007827 */ /* 0x000fc800078e02ff */
[----:B--2---:R-:W-:Y:S01]  /*00b0*/  IMAD.WIDE R6, R11, 0x4, R6 ;  /* 0x000000040b067825 */ /* 0x004fe200078e0206 */
[----:B------:R-:W-:-:S04]  /*00c0*/  SHF.R.U32.HI R3, RZ, 0x1f, R0 ;  /* 0x0000001fff037819 */ /* 0x000fc80000011600 */
[----:B------:R-:W-:Y:S02]  /*00d0*/  LEA.HI.SX32 R0, R0, R3, 0x1c ;  /* 0x0000000300007211 */ /* 0x000fe400078fe2ff */
[----:B------:R-:W1:Y:S01]  /*00e0*/  LDC.64 R2, c[0x0][0x220] ;  /* 0x00008800ff027b82 */ /* 0x000e620000000a00 */
[----:B------:R2:W3:Y:S01]  /*00f0*/  @!P1 LDG.E R15, desc[UR4][R6.64] ;  /* 0x00000004060f9981 */ /* 0x0004e2000c1e1900 */
[----:B------:R-:W-:Y:S01]  /*0100*/  SHF.R.S32.HI R9, RZ, 0x1f, R0 ;  /* 0x0000001fff097819 */ /* 0x000fe20000011400 */
[----:B------:R-:W-:-:S03]  /*0110*/  IMAD R13, R0, -0x32, R11 ;  /* 0xffffffce000d7824 */ /* 0x000fc600078e020b */
[----:B------:R-:W-:-:S04]  /*0120*/  LEA.HI R9, R9, R0, RZ, 0x5 ;  /* 0x0000000009097211 */ /* 0x000fc800078f28ff */
[----:B------:R-:W-:Y:S01]  /*0130*/  LOP3.LUT R9, R9, 0xffffffe0, RZ, 0xc0, !PT ;  /* 0xffffffe009097812 */ /* 0x000fe200078ec0ff */
[----:B------:R-:W-:-:S03]  /*0140*/  IMAD R13, R0, 0x34, R13 ;  /* 0x00000034000d7824 */ /* 0x000fc600078e020d */
[----:B------:R-:W-:Y:S01]  /*0150*/  IADD3 R9, R0, -R9, RZ ;  /* 0x8000000900097210 */ /* 0x000fe20007ffe0ff */
[----:B------:R-:W-:Y:S01]  /*0160*/  VIADD R13, R13, 0x1 ;  /* 0x000000010d0d7836 */ /* 0x000fe20000000000 */
[----:B------:R-:W-:-:S03]  /*0170*/  MOV R0, RZ ;  /* 0x000000ff00007202 */ /* 0x000fc60000000f00 */
[----:B----4-:R-:W-:Y:S02]  /*0180*/  IMAD.WIDE R4, R9, 0x4, R4 ;  /* 0x0000000409047825 */ /* 0x010fe400078e0204 */
[----:B------:R-:W2:Y:S02]  /*0190*/  LDC.64 R8, c[0x0][0x228] ;  /* 0x00008a00ff087b82 */ /* 0x000ea40000000a00 */
[----:B------:R-:W-:Y:S01]  /*01a0*/  IMAD.MOV.U32 R10, RZ, RZ, RZ ;  /* 0x000000ffff0a7224 */ /* 0x000fe200078e00ff */
[----:B------:R-:W4:Y:S01]  /*01b0*/  @!P1 LDG.E.EL R0, desc[UR4][R4.64] ;  /* 0x0000000404009981 */ /* 0x000f22000c2e1900 */
[----:B-1----:R-:W-:-:S05]  /*01c0*/  IMAD.WIDE R2, R13, 0x4, R2 ;  /* 0x000000040d027825 */ /* 0x002fca00078e0202 */
[----:B------:R-:W5:Y:S01]  /*01d0*/  @!P1 LDG.E R10, desc[UR4][R2.64] ;  /* 0x00000004020a9981 */ /* 0x000f62000c1e1900 */
[----:B--2---:R-:W-:Y:S01]  /*01e0*/  IMAD.WIDE R6, R11, 0x4, R8 ;  /* 0x000000040b067825 */ /* 0x004fe200078e0208 */
[----:B---3--:R-:W-:-:S13]  /*01f0*/  FSETP.GT.AND P0, PT, R15, RZ, PT ;  /* 0x000000ff0f00720b */ /* 0x008fda0003f04000 */
[----:B----4-:R-:W-:-:S04]  /*0200*/  @!P0 FMUL R15, R0, R15 ;  /* 0x0000000f000f8220 */ /* 0x010fc80000400000 */
[----:B-----5:R-:W-:Y:S01]  /*0210*/  FADD R15, R15, R10 ;  /* 0x0000000a0f0f7221 */ /* 0x020fe20000000000 */
[----:B------:R-:W-:Y:S06]  /*0220*/  @P1 EXIT ;  /* 0x000000000000194d */ /* 0x000fec0003800000 */
[----:B------:R-:W-:Y:S01]  /*0230*/  STG.E desc[UR4][R6.64], R15 ;  /* 0x0000000f06007986 */ /* 0x000fe2000c101904 */
[----:B------:R-:W-:Y:S05]  /*0240*/  EXIT ;  /* 0x000000000000794d */ /* 0x000fea0003800000 */
.L_x_0:
[----:B------:R-:W-:-:S00]  /*0250*/  BRA `(.L_x_0) ;  /* 0xfffffffc00fc7947 */ /* 0x000fc0000383ffff */
[----:B------:R-:W-:-:S00]  /*0260*/  NOP ;  /* 0x0000000000007918 */ /* 0x000fc00000000000 */
        /* <DEDUP_REMOVED lines=9> */
.L_x_1:


//--------------------- .nv.constant0.triton_poi_fused__prelu_kernel_add_6 --------------------------
	.section	.nv.constant0.triton_poi_fused__prelu_kernel_add_6,"a",@progbits
	.sectionflags	@""
	.align	4
.nv.constant0.triton_poi_fused__prelu_kernel_add_6:
	.zero		564
